	.headerflags	@"EF_CUDA_TEXMODE_UNIFIED EF_CUDA_64BIT_ADDRESS EF_CUDA_ACCELERATORS EF_CUDA_SM90 EF_CUDA_VIRTUAL_SM(EF_CUDA_SM90)"
	.elftype	@"ET_EXEC"


//--------------------- .nv.info                  --------------------------
	.section	.nv.info,"",@"SHT_CUDA_INFO"
	.align	4


	//----- nvinfo : EIATTR_REGCOUNT
	.align		4
        /*0000*/ 	.byte	0x04, 0x2f
        /*0002*/ 	.short	(.L_1 - .L_0)
	.align		4
.L_0:
        /*0004*/ 	.word	index@(triton_poi_fused_convolution_max_pool2d_with_indices_relu_34)
        /*0008*/ 	.word	0x0000003d


	//----- nvinfo : EIATTR_MIN_STACK_SIZE
	.align		4
.L_1:
        /*000c*/ 	.byte	0x04, 0x12
        /*000e*/ 	.short	(.L_3 - .L_2)
	.align		4
.L_2:
        /*0010*/ 	.word	index@(triton_poi_fused_convolution_max_pool2d_with_indices_relu_34)
        /*0014*/ 	.word	0x00000000


	//----- nvinfo : EIATTR_FRAME_SIZE
	.align		4
.L_3:
        /*0018*/ 	.byte	0x04, 0x11
        /*001a*/ 	.short	(.L_5 - .L_4)
	.align		4
.L_4:
        /*001c*/ 	.word	index@(triton_poi_fused_convolution_max_pool2d_with_indices_relu_34)
        /*0020*/ 	.word	0x00000000


	//----- nvinfo : EIATTR_MIN_STACK_SIZE
	.align		4
.L_5:
        /*0024*/ 	.byte	0x04, 0x12
        /*0026*/ 	.short	(.L_7 - .L_6)
	.align		4
.L_6:
        /*0028*/ 	.word	index@(triton_poi_fused_convolution_max_pool2d_with_indices_relu_34)
        /*002c*/ 	.word	0x00000000
.L_7:


//--------------------- .nv.info.triton_poi_fused_convolution_max_pool2d_with_indices_relu_34 --------------------------
	.section	.nv.info.triton_poi_fused_convolution_max_pool2d_with_indices_relu_34,"",@"SHT_CUDA_INFO"
	.sectionflags	@""
	.align	4


	//----- nvinfo : EIATTR_CUDA_API_VERSION
	.align		4
        /*0000*/ 	.byte	0x04, 0x37
        /*0002*/ 	.short	(.L_9 - .L_8)
.L_8:
        /*0004*/ 	.word	0x0000007c


	//----- nvinfo : EIATTR_KPARAM_INFO
	.align		4
.L_9:
        /*0008*/ 	.byte	0x04, 0x17
        /*000a*/ 	.short	(.L_11 - .L_10)
.L_10:
        /*000c*/ 	.word	0x00000000
        /*0010*/ 	.short	0x0006
        /*0012*/ 	.short	0x002c
        /*0014*/ 	.byte	0x00, 0xf0, 0x11, 0x00


	//----- nvinfo : EIATTR_KPARAM_INFO
	.align		4
.L_11:
        /*0018*/ 	.byte	0x04, 0x17
        /*001a*/ 	.short	(.L_13 - .L_12)
.L_12:
        /*001c*/ 	.word	0x00000000
        /*0020*/ 	.short	0x0005
        /*0022*/ 	.short	0x0028
        /*0024*/ 	.byte	0x00, 0xf0, 0x11, 0x00


	//----- nvinfo : EIATTR_KPARAM_INFO
	.align		4
.L_13:
        /*0028*/ 	.byte	0x04, 0x17
        /*002a*/ 	.short	(.L_15 - .L_14)
.L_14:
        /*002c*/ 	.word	0x00000000
        /*0030*/ 	.short	0x0004
        /*0032*/ 	.short	0x0020
        /*0034*/ 	.byte	0x00, 0xf4, 0x21, 0x00


	//----- nvinfo : EIATTR_KPARAM_INFO
	.align		4
.L_15:
        /*0038*/ 	.byte	0x04, 0x17
        /*003a*/ 	.short	(.L_17 - .L_16)
.L_16:
        /*003c*/ 	.word	0x00000000
        /*0040*/ 	.short	0x0003
        /*0042*/ 	.short	0x0018
        /*0044*/ 	.byte	0x00, 0xf4, 0x21, 0x00


	//----- nvinfo : EIATTR_KPARAM_INFO
	.align		4
.L_17:
        /*0048*/ 	.byte	0x04, 0x17
        /*004a*/ 	.short	(.L_19 - .L_18)
.L_18:
        /*004c*/ 	.word	0x00000000
        /*0050*/ 	.short	0x0002
        /*0052*/ 	.short	0x0010
        /*0054*/ 	.byte	0x00, 0xf4, 0x21, 0x00


	//----- nvinfo : EIATTR_KPARAM_INFO
	.align		4
.L_19:
        /*0058*/ 	.byte	0x04, 0x17
        /*005a*/ 	.short	(.L_21 - .L_20)
.L_20:
        /*005c*/ 	.word	0x00000000
        /*0060*/ 	.short	0x0001
        /*0062*/ 	.short	0x0008
        /*0064*/ 	.byte	0x00, 0xf4, 0x21, 0x00


	//----- nvinfo : EIATTR_KPARAM_INFO
	.align		4
.L_21:
        /*0068*/ 	.byte	0x04, 0x17
        /*006a*/ 	.short	(.L_23 - .L_22)
.L_22:
        /*006c*/ 	.word	0x00000000
        /*0070*/ 	.short	0x0000
        /*0072*/ 	.short	0x0000
        /*0074*/ 	.byte	0x00, 0xf4, 0x21, 0x00


	//----- nvinfo : EIATTR_SPARSE_MMA_MASK
	.align		4
.L_23:
        /*0078*/ 	.byte	0x03, 0x50
        /*007a*/ 	.short	0x0000


	//----- nvinfo : EIATTR_MAXREG_COUNT
	.align		4
        /*007c*/ 	.byte	0x03, 0x1b
        /*007e*/ 	.short	0x00ff


	//----- nvinfo : EIATTR_EXIT_INSTR_OFFSETS
	.align		4
        /*0080*/ 	.byte	0x04, 0x1c
        /*0082*/ 	.short	(.L_25 - .L_24)


	//   ....[0]....
.L_24:
        /*0084*/ 	.word	0x000018e0


	//   ....[1]....
        /*0088*/ 	.word	0x00001950


	//----- nvinfo : EIATTR_REQNTID
	.align		4
.L_25:
        /*008c*/ 	.byte	0x04, 0x10
        /*008e*/ 	.short	(.L_27 - .L_26)
.L_26:
        /*0090*/ 	.word	0x00000100
        /*0094*/ 	.word	0x00000001
        /*0098*/ 	.word	0x00000001


	//----- nvinfo : EIATTR_CBANK_PARAM_SIZE
	.align		4
.L_27:
        /*009c*/ 	.byte	0x03, 0x19
        /*009e*/ 	.short	0x0030


	//----- nvinfo : EIATTR_PARAM_CBANK
	.align		4
        /*00a0*/ 	.byte	0x04, 0x0a
        /*00a2*/ 	.short	(.L_29 - .L_28)
	.align		4
.L_28:
        /*00a4*/ 	.word	index@(.nv.constant0.triton_poi_fused_convolution_max_pool2d_with_indices_relu_34)
        /*00a8*/ 	.short	0x0210
        /*00aa*/ 	.short	0x0030


	//----- nvinfo : EIATTR_SW_WAR
	.align		4
.L_29:
        /*00ac*/ 	.byte	0x04, 0x36
        /*00ae*/ 	.short	(.L_31 - .L_30)
.L_30:
        /*00b0*/ 	.word	0x00000008
.L_31:


//--------------------- .nv.callgraph             --------------------------
	.section	.nv.callgraph,"",@"SHT_CUDA_CALLGRAPH"
	.align	4
	.sectionentsize	8
	.align		4
        /*0000*/ 	.word	0x00000000
	.align		4
        /*0004*/ 	.word	0xffffffff
	.align		4
        /*0008*/ 	.word	0x00000000
	.align		4
        /*000c*/ 	.word	0xfffffffe
	.align		4
        /*0010*/ 	.word	0x00000000
	.align		4
        /*0014*/ 	.word	0xfffffffd
	.align		4
        /*0018*/ 	.word	0x00000000
	.align		4
        /*001c*/ 	.word	0xfffffffc


//--------------------- .text.triton_poi_fused_convolution_max_pool2d_with_indices_relu_34 --------------------------
	.section	.text.triton_poi_fused_convolution_max_pool2d_with_indices_relu_34,"ax",@progbits
	.sectionflags	@"SHF_BARRIERS=1"
	.align	128
        .global         triton_poi_fused_convolution_max_pool2d_with_indices_relu_34
        .type           triton_poi_fused_convolution_max_pool2d_with_indices_relu_34,@function
        .size           triton_poi_fused_convolution_max_pool2d_with_indices_relu_34,(.L_x_1 - triton_poi_fused_convolution_max_pool2d_with_indices_relu_34)
        .other          triton_poi_fused_convolution_max_pool2d_with_indices_relu_34,@"STO_CUDA_ENTRY STV_DEFAULT"
triton_poi_fused_convolution_max_pool2d_with_indices_relu_34:
.text.triton_poi_fused_convolution_max_pool2d_with_indices_relu_34:
[----:B------:R-:W0:Y:S01]  /*0000*/  LDC R1, c[0x0][0x28] ;  /* 0x00000a00ff017b82 */ /* 0x000e220000000800 */
[----:B------:R-:W1:Y:S07]  /*0010*/  S2R R2, SR_TID.X ;  /* 0x0000000000027919 */ /* 0x000e6e0000002100 */
[----:B------:R-:W2:Y:S01]  /*0020*/  LDC.64 R10, c[0x0][0x210] ;  /* 0x00008400ff0a7b82 */ /* 0x000ea20000000a00 */
[----:B------:R-:W-:Y:S02]  /*0030*/  CS2R R16, SRZ ;  /* 0x0000000000107805 */ /* 0x000fe4000001ff00 */
[----:B------:R-:W-:Y:S01]  /*0040*/  CS2R R18, SRZ ;  /* 0x0000000000127805 */ /* 0x000fe2000001ff00 */
[----:B------:R-:W3:Y:S01]  /*0050*/  S2R R3, SR_CTAID.Y ;  /* 0x0000000000037919 */ /* 0x000ee20000002600 */
[----:B------:R-:W-:Y:S01]  /*0060*/  ULDC.64 UR6, c[0x0][0x208] ;  /* 0x0000820000067ab9 */ /* 0x000fe20000000a00 */
[----:B------:R-:W-:-:S02]  /*0070*/  CS2R R12, SRZ ;  /* 0x00000000000c7805 */ /* 0x000fc4000001ff00 */
[----:B------:R-:W-:Y:S01]  /*0080*/  CS2R R14, SRZ ;  /* 0x00000000000e7805 */ /* 0x000fe2000001ff00 */
[----:B------:R-:W4:Y:S01]  /*0090*/  S2R R7, SR_CTAID.X ;  /* 0x0000000000077919 */ /* 0x000f220000002500 */
[----:B-1----:R-:W-:Y:S01]  /*00a0*/  IMAD.SHL.U32 R35, R2, 0x4, RZ ;  /* 0x0000000402237824 */ /* 0x002fe200078e00ff */
[----:B------:R-:W-:Y:S02]  /*00b0*/  SHF.R.U32.HI R9, RZ, 0x6, R2 ;  /* 0x00000006ff097819 */ /* 0x000fe40000011602 */
[--C-:B---3--:R-:W-:Y:S02]  /*00c0*/  SHF.R.S32.HI R37, RZ, 0x17, R3.reuse ;  /* 0x00000017ff257819 */ /* 0x108fe40000011403 */
[----:B------:R-:W-:Y:S02]  /*00d0*/  LOP3.LUT R8, R35, 0xfc, RZ, 0xc0, !PT ;  /* 0x000000fc23087812 */ /* 0x000fe400078ec0ff */
[----:B------:R-:W-:Y:S02]  /*00e0*/  SGXT R37, R37, 0x1 ;  /* 0x000000012525781a */ /* 0x000fe40000000200 */
[----:B------:R-:W-:-:S02]  /*00f0*/  PRMT R0, R8, 0x6540, R3 ;  /* 0x0000654008007816 */ /* 0x000fc40000000003 */
[----:B------:R-:W-:Y:S02]  /*0100*/  SGXT.U32 R9, R9, 0x2 ;  /* 0x000000020909781a */ /* 0x000fe40000000000 */
[----:B------:R-:W-:-:S04]  /*0110*/  LEA.HI R4, R37, R0, RZ, 0x9 ;  /* 0x0000000025047211 */ /* 0x000fc800078f48ff */
[C---:B------:R-:W-:Y:S01]  /*0120*/  LOP3.LUT R5, R4.reuse, 0xfffffe00, RZ, 0xc0, !PT ;  /* 0xfffffe0004057812 */ /* 0x040fe200078ec0ff */
[----:B------:R-:W-:Y:S02]  /*0130*/  IMAD.SHL.U32 R6, R4, 0x10, RZ ;  /* 0x0000001004067824 */ /* 0x000fe400078e00ff */
[----:B----4-:R-:W-:-:S03]  /*0140*/  IMAD.SHL.U32 R4, R7, 0x10, RZ ;  /* 0x0000001007047824 */ /* 0x010fc600078e00ff */
[----:B------:R-:W-:Y:S02]  /*0150*/  LOP3.LUT R6, R6, 0xffffe000, RZ, 0xc0, !PT ;  /* 0xffffe00006067812 */ /* 0x000fe400078ec0ff */
[----:B------:R-:W-:Y:S02]  /*0160*/  LOP3.LUT R7, R4, 0x4, R9, 0xfe, !PT ;  /* 0x0000000404077812 */ /* 0x000fe400078efe09 */
[----:B------:R-:W-:Y:S02]  /*0170*/  IADD3 R20, R6, R0, -R5 ;  /* 0x0000000006147210 */ /* 0x000fe40007ffe805 */
[----:B------:R-:W-:Y:S02]  /*0180*/  LOP3.LUT R6, R4, R9, RZ, 0xfc, !PT ;  /* 0x0000000904067212 */ /* 0x000fe400078efcff */
[C---:B------:R-:W-:Y:S01]  /*0190*/  ISETP.GE.AND P1, PT, R7.reuse, 0x10, PT ;  /* 0x000000100700780c */ /* 0x040fe20003f26270 */
[--C-:B------:R-:W-:Y:S01]  /*01a0*/  IMAD R7, R7, 0x200, R20.reuse ;  /* 0x0000020007077824 */ /* 0x100fe200078e0214 */
[C---:B------:R-:W-:Y:S01]  /*01b0*/  ISETP.GE.AND P0, PT, R6.reuse, 0x10, PT ;  /* 0x000000100600780c */ /* 0x040fe20003f06270 */
[----:B------:R-:W-:Y:S01]  /*01c0*/  IMAD R6, R6, 0x200, R20 ;  /* 0x0000020006067824 */ /* 0x000fe200078e0214 */
[----:B------:R-:W-:Y:S01]  /*01d0*/  LOP3.LUT R5, R4, 0x8, R9, 0xfe, !PT ;  /* 0x0000000804057812 */ /* 0x000fe200078efe09 */
[----:B--2---:R-:W-:Y:S01]  /*01e0*/  IMAD.WIDE R30, R7, 0x4, R10 ;  /* 0x00000004071e7825 */ /* 0x004fe200078e020a */
[----:B------:R-:W-:-:S02]  /*01f0*/  LOP3.LUT R0, R4, 0xc, R9, 0xfe, !PT ;  /* 0x0000000c04007812 */ /* 0x000fc400078efe09 */
[----:B------:R-:W-:Y:S01]  /*0200*/  ISETP.GE.AND P2, PT, R5, 0x10, PT ;  /* 0x000000100500780c */ /* 0x000fe20003f46270 */
[----:B------:R-:W-:Y:S01]  /*0210*/  IMAD.WIDE R28, R6, 0x4, R10 ;  /* 0x00000004061c7825 */ /* 0x000fe200078e020a */
[----:B------:R-:W-:-:S03]  /*0220*/  ISETP.GE.AND P3, PT, R0, 0x10, PT ;  /* 0x000000100000780c */ /* 0x000fc60003f66270 */
[--C-:B------:R-:W-:Y:S01]  /*0230*/  IMAD R5, R5, 0x200, R20.reuse ;  /* 0x0000020005057824 */ /* 0x100fe200078e0214 */
[----:B------:R-:W-:Y:S01]  /*0240*/  CS2R R22, SRZ ;  /* 0x0000000000167805 */ /* 0x000fe2000001ff00 */
[----:B------:R1:W2:Y:S01]  /*0250*/  @!P0 LDG.E.EL.128 R16, desc[UR6][R28.64] ;  /* 0x000000061c108981 */ /* 0x0002a2000c2e1d00 */
[----:B------:R-:W-:Y:S01]  /*0260*/  IMAD R0, R0, 0x200, R20 ;  /* 0x0000020000007824 */ /* 0x000fe200078e0214 */
[----:B------:R-:W-:Y:S01]  /*0270*/  CS2R R20, SRZ ;  /* 0x0000000000147805 */ /* 0x000fe2000001ff00 */
[--C-:B------:R-:W-:Y:S01]  /*0280*/  IMAD.WIDE R32, R5, 0x4, R10.reuse ;  /* 0x0000000405207825 */ /* 0x100fe200078e020a */
[----:B------:R3:W4:Y:S01]  /*0290*/  @!P1 LDG.E.EL.128 R12, desc[UR6][R30.64] ;  /* 0x000000061e0c9981 */ /* 0x000722000c2e1d00 */
[----:B------:R-:W-:Y:S02]  /*02a0*/  CS2R R24, SRZ ;  /* 0x0000000000187805 */ /* 0x000fe4000001ff00 */
[----:B------:R-:W-:Y:S01]  /*02b0*/  CS2R R26, SRZ ;  /* 0x00000000001a7805 */ /* 0x000fe2000001ff00 */
[----:B------:R-:W-:Y:S01]  /*02c0*/  IMAD.WIDE R10, R0, 0x4, R10 ;  /* 0x00000004000a7825 */ /* 0x000fe200078e020a */
[----:B------:R-:W5:Y:S04]  /*02d0*/  @!P2 LDG.E.EL.128 R20, desc[UR6][R32.64] ;  /* 0x000000062014a981 */ /* 0x000f68000c2e1d00 */
[----:B------:R3:W4:Y:S01]  /*02e0*/  @!P3 LDG.E.EL.128 R24, desc[UR6][R10.64] ;  /* 0x000000060a18b981 */ /* 0x000722000c2e1d00 */
[----:B------:R-:W3:Y:S01]  /*02f0*/  S2UR UR5, SR_CgaCtaId ;  /* 0x00000000000579c3 */ /* 0x000ee20000008800 */
[----:B-1----:R-:W-:Y:S01]  /*0300*/  IMAD.SHL.U32 R28, R2, 0x40, RZ ;  /* 0x00000040021c7824 */ /* 0x002fe200078e00ff */
[----:B------:R-:W-:-:S04]  /*0310*/  UMOV UR4, 0x400 ;  /* 0x0000040000047882 */ /* 0x000fc80000000000 */
[----:B------:R-:W-:Y:S02]  /*0320*/  LOP3.LUT R34, R28, 0xfc0, RZ, 0xc0, !PT ;  /* 0x00000fc01c227812 */ /* 0x000fe400078ec0ff */
[----:B------:R-:W1:Y:S02]  /*0330*/  LDC.64 R28, c[0x0][0x218] ;  /* 0x00008600ff1c7b82 */ /* 0x000e640000000a00 */
[C---:B---3--:R-:W-:Y:S02]  /*0340*/  LOP3.LUT R31, R34.reuse, R9, RZ, 0xfc, !PT ;  /* 0x00000009221f7212 */ /* 0x048fe400078efcff */
[C---:B------:R-:W-:Y:S02]  /*0350*/  LOP3.LUT R9, R34.reuse, 0x10, RZ, 0xfc, !PT ;  /* 0x0000001022097812 */ /* 0x040fe400078efcff */
[C---:B0-----:R-:W-:Y:S02]  /*0360*/  LOP3.LUT R11, R34.reuse, 0x20, RZ, 0xfc, !PT ;  /* 0x00000020220b7812 */ /* 0x041fe400078efcff */
[----:B------:R-:W-:Y:S01]  /*0370*/  LOP3.LUT R33, R34, 0x30, RZ, 0xfc, !PT ;  /* 0x0000003022217812 */ /* 0x000fe200078efcff */
[----:B------:R-:W-:-:S06]  /*0380*/  UPRMT UR4, UR5, 0x654, UR4 ;  /* 0x0000065405047896 */ /* 0x000fcc0008000004 */
[----:B------:R-:W-:Y:S02]  /*0390*/  LEA.HI R32, R34, UR4, RZ, 0x1e ;  /* 0x0000000422207c11 */ /* 0x000fe4000f8ff0ff */
[----:B------:R-:W-:Y:S02]  /*03a0*/  LEA.HI R10, R9, UR4, RZ, 0x1e ;  /* 0x00000004090a7c11 */ /* 0x000fe4000f8ff0ff */
[----:B------:R-:W-:Y:S02]  /*03b0*/  LEA.HI R34, R11, UR4, RZ, 0x1e ;  /* 0x000000040b227c11 */ /* 0x000fe4000f8ff0ff */
[----:B------:R-:W-:Y:S01]  /*03c0*/  LEA.HI R36, R33, UR4, RZ, 0x1e ;  /* 0x0000000421247c11 */ /* 0x000fe2000f8ff0ff */
[C---:B------:R-:W-:Y:S02]  /*03d0*/  IMAD R11, R31.reuse, 0x4, R32 ;  /* 0x000000041f0b7824 */ /* 0x040fe400078e0220 */
[C---:B------:R-:W-:Y:S02]  /*03e0*/  IMAD R32, R31.reuse, 0x4, R10 ;  /* 0x000000041f207824 */ /* 0x040fe400078e020a */
[----:B------:R-:W-:-:S02]  /*03f0*/  IMAD R9, R31, 0x4, R34 ;  /* 0x000000041f097824 */ /* 0x000fc400078e0222 */
[----:B------:R-:W-:Y:S01]  /*0400*/  IMAD R10, R31, 0x4, R36 ;  /* 0x000000041f0a7824 */ /* 0x000fe200078e0224 */
[----:B------:R-:W-:-:S04]  /*0410*/  PRMT R30, R2, 0x6540, R3 ;  /* 0x00006540021e7816 */ /* 0x000fc80000000003 */
[----:B------:R-:W-:-:S04]  /*0420*/  LEA.HI R37, R37, R30, RZ, 0x9 ;  /* 0x0000001e25257211 */ /* 0x000fc800078f48ff */
[----:B------:R-:W-:-:S05]  /*0430*/  LOP3.LUT R37, R37, 0xfffffe00, RZ, 0xc0, !PT ;  /* 0xfffffe0025257812 */ /* 0x000fca00078ec0ff */
[----:B------:R-:W-:Y:S02]  /*0440*/  IMAD.IADD R37, R30, 0x1, -R37 ;  /* 0x000000011e257824 */ /* 0x000fe400078e0a25 */
[----:B------:R-:W0:Y:S02]  /*0450*/  LDC.64 R30, c[0x0][0x220] ;  /* 0x00008800ff1e7b82 */ /* 0x000e240000000a00 */
[----:B-1----:R-:W-:Y:S01]  /*0460*/  IMAD.WIDE R28, R37, 0x4, R28 ;  /* 0x00000004251c7825 */ /* 0x002fe200078e021c */
[----:B--2---:R-:W-:Y:S04]  /*0470*/  STS [R11], R16 ;  /* 0x000000100b007388 */ /* 0x004fe80000000800 */
[----:B------:R-:W-:Y:S04]  /*0480*/  STS [R32+0x40], R17 ;  /* 0x0000401120007388 */ /* 0x000fe80000000800 */
[----:B------:R-:W-:Y:S04]  /*0490*/  STS [R9+0x80], R18 ;  /* 0x0000801209007388 */ /* 0x000fe80000000800 */
[----:B------:R-:W-:Y:S04]  /*04a0*/  STS [R10+0xc0], R19 ;  /* 0x0000c0130a007388 */ /* 0x000fe80000000800 */
[----:B----4-:R-:W-:Y:S04]  /*04b0*/  STS [R11+0x10], R12 ;  /* 0x0000100c0b007388 */ /* 0x010fe80000000800 */
[----:B------:R1:W-:Y:S04]  /*04c0*/  STS [R32+0x50], R13 ;  /* 0x0000500d20007388 */ /* 0x0003e80000000800 */
[----:B------:R-:W-:Y:S04]  /*04d0*/  STS [R9+0x90], R14 ;  /* 0x0000900e09007388 */ /* 0x000fe80000000800 */
[----:B------:R2:W-:Y:S04]  /*04e0*/  STS [R10+0xd0], R15 ;  /* 0x0000d00f0a007388 */ /* 0x0005e80000000800 */
[----:B-----5:R-:W-:Y:S04]  /*04f0*/  STS [R11+0x20], R20 ;  /* 0x000020140b007388 */ /* 0x020fe80000000800 */
[----:B------:R-:W-:Y:S04]  /*0500*/  STS [R32+0x60], R21 ;  /* 0x0000601520007388 */ /* 0x000fe80000000800 */
[----:B------:R-:W-:Y:S04]  /*0510*/  STS [R9+0xa0], R22 ;  /* 0x0000a01609007388 */ /* 0x000fe80000000800 */
[----:B------:R-:W-:Y:S04]  /*0520*/  STS [R10+0xe0], R23 ;  /* 0x0000e0170a007388 */ /* 0x000fe80000000800 */
[----:B------:R-:W-:Y:S04]  /*0530*/  STS [R11+0x30], R24 ;  /* 0x000030180b007388 */ /* 0x000fe80000000800 */
[----:B------:R-:W-:Y:S04]  /*0540*/  STS [R32+0x70], R25 ;  /* 0x0000701920007388 */ /* 0x000fe80000000800 */
[----:B------:R-:W-:Y:S04]  /*0550*/  STS [R9+0xb0], R26 ;  /* 0x0000b01a09007388 */ /* 0x000fe80000000800 */
[----:B------:R0:W-:Y:S01]  /*0560*/  STS [R10+0xf0], R27 ;  /* 0x0000f01b0a007388 */ /* 0x0001e20000000800 */
[----:B------:R-:W-:Y:S06]  /*0570*/  BAR.SYNC.DEFER_BLOCKING 0x0 ;  /* 0x0000000000007b1d */ /* 0x000fec0000010000 */
[----:B------:R3:W4:Y:S01]  /*0580*/  LDG.E.EL R41, desc[UR6][R28.64] ;  /* 0x000000061c297981 */ /* 0x000722000c2e1900 */
[----:B-1----:R-:W-:-:S02]  /*0590*/  CS2R R12, SRZ ;  /* 0x00000000000c7805 */ /* 0x002fc4000001ff00 */
[----:B--2---:R-:W-:Y:S02]  /*05a0*/  CS2R R14, SRZ ;  /* 0x00000000000e7805 */ /* 0x004fe4000001ff00 */
[----:B------:R-:W-:Y:S02]  /*05b0*/  CS2R R16, SRZ ;  /* 0x0000000000107805 */ /* 0x000fe4000001ff00 */
[----:B------:R-:W-:Y:S01]  /*05c0*/  CS2R R18, SRZ ;  /* 0x0000000000127805 */ /* 0x000fe2000001ff00 */
[----:B0-----:R-:W-:-:S04]  /*05d0*/  IMAD.WIDE R26, R7, 0x4, R30 ;  /* 0x00000004071a7825 */ /* 0x001fc800078e021e */
[--C-:B------:R-:W-:Y:S01]  /*05e0*/  IMAD.WIDE R6, R6, 0x4, R30.reuse ;  /* 0x0000000406067825 */ /* 0x100fe200078e021e */
[----:B------:R0:W2:Y:S04]  /*05f0*/  @!P1 LDG.E.EL.128 R12, desc[UR6][R26.64] ;  /* 0x000000061a0c9981 */ /* 0x0000a8000c2e1d00 */
[----:B------:R1:W5:Y:S01]  /*0600*/  @!P0 LDG.E.EL.128 R16, desc[UR6][R6.64] ;  /* 0x0000000606108981 */ /* 0x000362000c2e1d00 */
[----:B------:R-:W-:Y:S02]  /*0610*/  CS2R R20, SRZ ;  /* 0x0000000000147805 */ /* 0x000fe4000001ff00 */
[----:B------:R-:W-:Y:S01]  /*0620*/  CS2R R22, SRZ ;  /* 0x0000000000167805 */ /* 0x000fe2000001ff00 */
[----:B---3--:R-:W-:Y:S01]  /*0630*/  IMAD.WIDE R28, R5, 0x4, R30 ;  /* 0x00000004051c7825 */ /* 0x008fe200078e021e */
[----:B------:R-:W-:-:S02]  /*0640*/  CS2R R24, SRZ ;  /* 0x0000000000187805 */ /* 0x000fc4000001ff00 */
[----:B0-----:R-:W-:Y:S01]  /*0650*/  CS2R R26, SRZ ;  /* 0x00000000001a7805 */ /* 0x001fe2000001ff00 */
[----:B------:R-:W-:Y:S01]  /*0660*/  IMAD.WIDE R30, R0, 0x4, R30 ;  /* 0x00000004001e7825 */ /* 0x000fe200078e021e */
[----:B------:R0:W3:Y:S04]  /*0670*/  @!P2 LDG.E.EL.128 R20, desc[UR6][R28.64] ;  /* 0x000000061c14a981 */ /* 0x0000e8000c2e1d00 */
[----:B------:R0:W2:Y:S01]  /*0680*/  @!P3 LDG.E.EL.128 R24, desc[UR6][R30.64] ;  /* 0x000000061e18b981 */ /* 0x0000a2000c2e1d00 */
[----:B------:R-:W-:-:S04]  /*0690*/  LOP3.LUT R0, R35, 0x3fc, RZ, 0xc0, !PT ;  /* 0x000003fc23007812 */ /* 0x000fc800078ec0ff */
[C---:B------:R-:W-:Y:S02]  /*06a0*/  LOP3.LUT R5, R0.reuse, 0x400, RZ, 0xfc, !PT ;  /* 0x0000040000057812 */ /* 0x040fe400078efcff */
[C---:B-1----:R-:W-:Y:S02]  /*06b0*/  LOP3.LUT R7, R0.reuse, 0x800, RZ, 0xfc, !PT ;  /* 0x0000080000077812 */ /* 0x042fe400078efcff */
[----:B------:R-:W-:Y:S02]  /*06c0*/  LOP3.LUT R33, R0, 0xc00, RZ, 0xfc, !PT ;  /* 0x00000c0000217812 */ /* 0x000fe400078efcff */
[----:B------:R-:W-:Y:S02]  /*06d0*/  SHF.R.U32.HI R6, RZ, 0x2, R5 ;  /* 0x00000002ff067819 */ /* 0x000fe40000011605 */
[----:B------:R-:W-:Y:S02]  /*06e0*/  SHF.R.U32.HI R7, RZ, 0x2, R7 ;  /* 0x00000002ff077819 */ /* 0x000fe40000011607 */
[----:B------:R-:W-:-:S02]  /*06f0*/  SHF.R.U32.HI R33, RZ, 0x2, R33 ;  /* 0x00000002ff217819 */ /* 0x000fc40000011621 */
[----:B------:R-:W-:Y:S02]  /*0700*/  LOP3.LUT R5, R2, 0xfc, RZ, 0xc0, !PT ;  /* 0x000000fc02057812 */ /* 0x000fe400078ec0ff */
[----:B------:R-:W-:Y:S02]  /*0710*/  LOP3.LUT R6, R6, 0x1fc, RZ, 0xc0, !PT ;  /* 0x000001fc06067812 */ /* 0x000fe400078ec0ff */
[----:B0-----:R-:W-:Y:S02]  /*0720*/  LOP3.LUT R28, R7, 0x2fc, RZ, 0xc0, !PT ;  /* 0x000002fc071c7812 */ /* 0x001fe400078ec0ff */
[----:B------:R-:W-:Y:S01]  /*0730*/  LOP3.LUT R33, R33, 0x3fc, RZ, 0xc0, !PT ;  /* 0x000003fc21217812 */ /* 0x000fe200078ec0ff */
[----:B------:R-:W-:Y:S02]  /*0740*/  VIADD R5, R5, UR4 ;  /* 0x0000000405057c36 */ /* 0x000fe40008000000 */
[----:B------:R-:W-:Y:S02]  /*0750*/  VIADD R7, R6, UR4 ;  /* 0x0000000406077c36 */ /* 0x000fe40008000000 */
[----:B------:R-:W-:-:S02]  /*0760*/  VIADD R29, R28, UR4 ;  /* 0x000000041c1d7c36 */ /* 0x000fc40008000000 */
[----:B------:R-:W-:Y:S02]  /*0770*/  VIADD R33, R33, UR4 ;  /* 0x0000000421217c36 */ /* 0x000fe40008000000 */
[C---:B------:R-:W-:Y:S02]  /*0780*/  IMAD R5, R0.reuse, 0x4, R5 ;  /* 0x0000000400057824 */ /* 0x040fe400078e0205 */
[C---:B------:R-:W-:Y:S02]  /*0790*/  IMAD R7, R0.reuse, 0x4, R7 ;  /* 0x0000000400077824 */ /* 0x040fe400078e0207 */
[C---:B------:R-:W-:Y:S01]  /*07a0*/  IMAD R6, R0.reuse, 0x4, R29 ;  /* 0x0000000400067824 */ /* 0x040fe200078e021d */
[----:B------:R-:W-:Y:S01]  /*07b0*/  LDS R52, [R5+0xc] ;  /* 0x00000c0005347984 */ /* 0x000fe20000000800 */
[----:B------:R-:W-:-:S03]  /*07c0*/  IMAD R0, R0, 0x4, R33 ;  /* 0x0000000400007824 */ /* 0x000fc600078e0221 */
[----:B------:R-:W-:Y:S04]  /*07d0*/  LDS R44, [R7+0x1000] ;  /* 0x00100000072c7984 */ /* 0x000fe80000000800 */
        /* <DEDUP_REMOVED lines=13> */
[----:B------:R-:W-:Y:S01]  /*08b0*/  LDS R50, [R5] ;  /* 0x0000000005327984 */ /* 0x000fe20000000800 */
[----:B------:R-:W-:-:S04]  /*08c0*/  LOP3.LUT R43, R2, 0xff, RZ, 0xc0, !PT ;  /* 0x000000ff022b7812 */ /* 0x000fc800078ec0ff */
[C---:B------:R-:W-:Y:S01]  /*08d0*/  LEA R48, R43.reuse, UR4, 0x2 ;  /* 0x000000042b307c11 */ /* 0x040fe2000f8e10ff */
[----:B------:R-:W-:Y:S01]  /*08e0*/  BAR.SYNC.DEFER_BLOCKING 0x0 ;  /* 0x0000000000007b1d */ /* 0x000fe20000010000 */
[----:B------:R-:W-:Y:S02]  /*08f0*/  LEA R28, R8, UR4, 0x2 ;  /* 0x00000004081c7c11 */ /* 0x000fe4000f8e10ff */
[----:B------:R-:W-:Y:S01]  /*0900*/  LOP3.LUT R35, R4, 0xc, R35, 0xf8, !PT ;  /* 0x0000000c04237812 */ /* 0x000fe200078ef823 */
[----:B------:R-:W-:Y:S02]  /*0910*/  IMAD R4, R43, 0x4, R48 ;  /* 0x000000042b047824 */ /* 0x000fe400078e0230 */
[----:B----4-:R-:W-:Y:S02]  /*0920*/  STS [R48], R41 ;  /* 0x0000002930007388 */ /* 0x010fe40000000800 */
[----:B------:R-:W-:Y:S06]  /*0930*/  BAR.SYNC.DEFER_BLOCKING 0x0 ;  /* 0x0000000000007b1d */ /* 0x000fec0000010000 */
[----:B------:R-:W2:Y:S02]  /*0940*/  LDS.128 R28, [R28] ;  /* 0x000000001c1c7984 */ /* 0x000ea40000000c00 */
[----:B------:R-:W-:Y:S06]  /*0950*/  BAR.SYNC.DEFER_BLOCKING 0x0 ;  /* 0x0000000000007b1d */ /* 0x000fec0000010000 */
[----:B------:R0:W-:Y:S02]  /*0960*/  STS [R4], R41 ;  /* 0x0000002904007388 */ /* 0x0001e40000000800 */
[----:B------:R-:W-:Y:S01]  /*0970*/  BAR.SYNC.DEFER_BLOCKING 0x0 ;  /* 0x0000000000007b1d */ /* 0x000fe20000010000 */
[----:B--2---:R-:W-:-:S02]  /*0980*/  FSETP.GEU.AND P3, PT, R30, -R14, PT ;  /* 0x8000000e1e00720b */ /* 0x004fc40003f6e000 */
[C---:B------:R-:W-:Y:S02]  /*0990*/  FSETP.GEU.AND P2, PT, R31.reuse, -R15, PT ;  /* 0x8000000f1f00720b */ /* 0x040fe40003f4e000 */
[----:B-----5:R-:W-:Y:S02]  /*09a0*/  FSETP.GEU.AND P1, PT, R30, -R18, PT ;  /* 0x800000121e00720b */ /* 0x020fe40003f2e000 */
[----:B------:R-:W-:Y:S02]  /*09b0*/  FSETP.GEU.AND P0, PT, R31, -R19, PT ;  /* 0x800000131f00720b */ /* 0x000fe40003f0e000 */
[----:B------:R-:W-:Y:S02]  /*09c0*/  SEL R56, RZ, 0x1fffe, P3 ;  /* 0x0001fffeff387807 */ /* 0x000fe40001800000 */
[----:B------:R-:W-:Y:S02]  /*09d0*/  SEL R49, RZ, 0x1, P2 ;  /* 0x00000001ff317807 */ /* 0x000fe40001000000 */
[----:B------:R-:W-:-:S02]  /*09e0*/  SEL R43, RZ, 0x1fffe, P1 ;  /* 0x0001fffeff2b7807 */ /* 0x000fc40000800000 */
[----:B------:R-:W-:Y:S01]  /*09f0*/  SEL R8, RZ, 0x1, P0 ;  /* 0x00000001ff087807 */ /* 0x000fe20000000000 */
[----:B------:R-:W-:Y:S01]  /*0a00*/  IMAD.IADD R49, R49, 0x1, R56 ;  /* 0x0000000131317824 */ /* 0x000fe200078e0238 */
[----:B------:R-:W-:Y:S02]  /*0a10*/  FSETP.GEU.AND P3, PT, R28, -R12, PT ;  /* 0x8000000c1c00720b */ /* 0x000fe40003f6e000 */
[C---:B------:R-:W-:Y:S01]  /*0a20*/  FSETP.GEU.AND P2, PT, R29.reuse, -R13, PT ;  /* 0x8000000d1d00720b */ /* 0x040fe20003f4e000 */
[----:B------:R-:W-:Y:S01]  /*0a30*/  IMAD.IADD R8, R8, 0x1, R43 ;  /* 0x0000000108087824 */ /* 0x000fe200078e022b */
[----:B------:R-:W-:Y:S02]  /*0a40*/  FSETP.GEU.AND P1, PT, R28, -R16, PT ;  /* 0x800000101c00720b */ /* 0x000fe40003f2e000 */
[----:B------:R-:W-:Y:S02]  /*0a50*/  FSETP.GEU.AND P0, PT, R29, -R17, PT ;  /* 0x800000111d00720b */ /* 0x000fe40003f0e000 */
[----:B---3--:R-:W-:-:S02]  /*0a60*/  FSETP.GEU.AND P5, PT, R30, -R22, PT ;  /* 0x800000161e00720b */ /* 0x008fc40003fae000 */
[----:B------:R-:W-:Y:S02]  /*0a70*/  FSETP.GEU.AND P4, PT, R31, -R23, PT ;  /* 0x800000171f00720b */ /* 0x000fe40003f8e000 */
[----:B0-----:R-:W-:Y:S02]  /*0a80*/  LOP3.LUT R41, R49, 0x3, RZ, 0xc0, !PT ;  /* 0x0000000331297812 */ /* 0x001fe400078ec0ff */
[----:B------:R-:W-:Y:S02]  /*0a90*/  SEL R48, RZ, 0x7fff8, P3 ;  /* 0x0007fff8ff307807 */ /* 0x000fe40001800000 */
[----:B------:R-:W-:Y:S02]  /*0aa0*/  SEL R55, RZ, 0x4, P2 ;  /* 0x00000004ff377807 */ /* 0x000fe40001000000 */
[----:B------:R-:W-:Y:S02]  /*0ab0*/  SEL R4, RZ, 0x7fff8, P1 ;  /* 0x0007fff8ff047807 */ /* 0x000fe40000800000 */
[----:B------:R-:W-:-:S02]  /*0ac0*/  SEL R56, RZ, 0x1fffe, P5 ;  /* 0x0001fffeff387807 */ /* 0x000fc40002800000 */
[----:B------:R-:W-:Y:S02]  /*0ad0*/  SEL R43, RZ, 0x1, P4 ;  /* 0x00000001ff2b7807 */ /* 0x000fe40002000000 */
[----:B------:R-:W-:Y:S02]  /*0ae0*/  LOP3.LUT R8, R8, 0x3, RZ, 0xc0, !PT ;  /* 0x0000000308087812 */ /* 0x000fe400078ec0ff */
[----:B------:R-:W-:Y:S02]  /*0af0*/  SEL R49, RZ, 0x4, P0 ;  /* 0x00000004ff317807 */ /* 0x000fe40000000000 */
[----:B------:R-:W-:Y:S02]  /*0b00*/  FSETP.GEU.AND P3, PT, R30, -R26, PT ;  /* 0x8000001a1e00720b */ /* 0x000fe40003f6e000 */
[----:B------:R-:W-:Y:S01]  /*0b10*/  FSETP.GEU.AND P1, PT, R31, -R27, PT ;  /* 0x8000001b1f00720b */ /* 0x000fe20003f2e000 */
[----:B------:R-:W-:Y:S01]  /*0b20*/  IMAD.IADD R43, R43, 0x1, R56 ;  /* 0x000000012b2b7824 */ /* 0x000fe200078e0238 */
[----:B------:R-:W-:-:S02]  /*0b30*/  IADD3 R55, R41, R48, R55 ;  /* 0x0000003029377210 */ /* 0x000fc40007ffe037 */
[----:B------:R-:W-:Y:S02]  /*0b40*/  IADD3 R49, R8, R4, R49 ;  /* 0x0000000408317210 */ /* 0x000fe40007ffe031 */
[----:B------:R-:W-:Y:S02]  /*0b50*/  SEL R41, RZ, 0x1fffe, P3 ;  /* 0x0001fffeff297807 */ /* 0x000fe40001800000 */
[----:B------:R-:W-:Y:S02]  /*0b60*/  SEL R8, RZ, 0x1, P1 ;  /* 0x00000001ff087807 */ /* 0x000fe40000800000 */
[----:B------:R-:W-:Y:S02]  /*0b70*/  FSETP.GEU.AND P2, PT, R28, -R20, PT ;  /* 0x800000141c00720b */ /* 0x000fe40003f4e000 */
[----:B------:R-:W-:Y:S02]  /*0b80*/  FSETP.GEU.AND P0, PT, R29, -R21, PT ;  /* 0x800000151d00720b */ /* 0x000fe40003f0e000 */
[----:B------:R-:W-:Y:S01]  /*0b90*/  SHF.R.U32.HI R48, RZ, 0x2, R2 ;  /* 0x00000002ff307819 */ /* 0x000fe20000011602 */
[----:B------:R-:W-:Y:S01]  /*0ba0*/  IMAD.IADD R8, R8, 0x1, R41 ;  /* 0x0000000108087824 */ /* 0x000fe200078e0229 */
[----:B------:R-:W-:-:S02]  /*0bb0*/  SEL R4, RZ, 0x7fff8, P2 ;  /* 0x0007fff8ff047807 */ /* 0x000fc40001000000 */
[----:B------:R-:W-:Y:S02]  /*0bc0*/  SEL R51, RZ, 0x4, P0 ;  /* 0x00000004ff337807 */ /* 0x000fe40000000000 */
[----:B------:R-:W-:Y:S02]  /*0bd0*/  LOP3.LUT R43, R43, 0x3, RZ, 0xc0, !PT ;  /* 0x000000032b2b7812 */ /* 0x000fe400078ec0ff */
[----:B------:R-:W-:Y:S02]  /*0be0*/  FSETP.GEU.AND P2, PT, R28, -R24, PT ;  /* 0x800000181c00720b */ /* 0x000fe40003f4e000 */
[----:B------:R-:W-:Y:S02]  /*0bf0*/  FSETP.GEU.AND P0, PT, R29, -R25, PT ;  /* 0x800000191d00720b */ /* 0x000fe40003f0e000 */
[----:B------:R-:W-:Y:S01]  /*0c00*/  SGXT.U32 R48, R48, 0x6 ;  /* 0x000000063030781a */ /* 0x000fe20000000000 */
[----:B------:R-:W-:Y:S01]  /*0c10*/  IMAD.SHL.U32 R41, R3, 0x100, RZ ;  /* 0x0000010003297824 */ /* 0x000fe200078e00ff */
[----:B------:R-:W-:-:S02]  /*0c20*/  IADD3 R51, R43, R4, R51 ;  /* 0x000000042b337210 */ /* 0x000fc40007ffe033 */
[----:B------:R-:W-:Y:S02]  /*0c30*/  SEL R43, RZ, 0x7fff8, P2 ;  /* 0x0007fff8ff2b7807 */ /* 0x000fe40001000000 */
[----:B------:R-:W-:Y:S02]  /*0c40*/  SEL R56, RZ, 0x4, P0 ;  /* 0x00000004ff387807 */ /* 0x000fe40000000000 */
[----:B------:R-:W-:Y:S02]  /*0c50*/  LOP3.LUT R8, R8, 0x3, RZ, 0xc0, !PT ;  /* 0x0000000308087812 */ /* 0x000fe400078ec0ff */
[----:B------:R-:W-:Y:S02]  /*0c60*/  LEA R57, R48, UR4, 0x3 ;  /* 0x0000000430397c11 */ /* 0x000fe4000f8e18ff */
[----:B------:R-:W-:Y:S01]  /*0c70*/  IADD3 R56, R8, R43, R56 ;  /* 0x0000002b08387210 */ /* 0x000fe20007ffe038 */
[----:B------:R-:W-:Y:S01]  /*0c80*/  FADD R43, R31, R15 ;  /* 0x0000000f1f2b7221 */ /* 0x000fe20000000000 */
[----:B------:R-:W-:Y:S01]  /*0c90*/  LOP3.LUT R8, R41, 0x40, R48, 0xfe, !PT ;  /* 0x0000004029087812 */ /* 0x000fe200078efe30 */
[----:B------:R0:W1:Y:S01]  /*0ca0*/  LDS R15, [R57] ;  /* 0x00000000390f7984 */ /* 0x0000620000000800 */
[----:B------:R-:W-:-:S02]  /*0cb0*/  LOP3.LUT R4, R41, 0x80, R48, 0xfe, !PT ;  /* 0x0000008029047812 */ /* 0x000fc400078efe30 */
[----:B------:R-:W-:Y:S01]  /*0cc0*/  LOP3.LUT R58, R41, 0xc0, R48, 0xfe, !PT ;  /* 0x000000c0293a7812 */ /* 0x000fe200078efe30 */
[----:B------:R-:W-:Y:S01]  /*0cd0*/  FADD R41, R31, R19 ;  /* 0x000000131f297221 */ /* 0x000fe20000000000 */
[C---:B------:R-:W-:Y:S02]  /*0ce0*/  PRMT R2, R48.reuse, 0x6540, R3 ;  /* 0x0000654030027816 */ /* 0x040fe40000000003 */
[----:B------:R-:W-:-:S03]  /*0cf0*/  LOP3.LUT R19, R48, 0x40, RZ, 0xfc, !PT ;  /* 0x0000004030137812 */ /* 0x000fc600078efcff */
[--C-:B------:R-:W-:Y:S01]  /*0d00*/  IMAD R3, R2, 0x10, R35.reuse ;  /* 0x0000001002037824 */ /* 0x100fe200078e0223 */
[----:B------:R-:W-:Y:S01]  /*0d10*/  LEA R19, R19, UR4, 0x3 ;  /* 0x0000000413137c11 */ /* 0x000fe2000f8e18ff */
[----:B------:R-:W-:Y:S01]  /*0d20*/  IMAD R2, R58, 0x10, R35 ;  /* 0x000000103a027824 */ /* 0x000fe200078e0223 */
[----:B------:R-:W-:Y:S01]  /*0d30*/  LOP3.LUT R58, R56, 0xf, RZ, 0xc0, !PT ;  /* 0x0000000f383a7812 */ /* 0x000fe200078ec0ff */
[----:B------:R-:W-:-:S03]  /*0d40*/  IMAD.SHL.U32 R55, R55, 0x100, RZ ;  /* 0x0000010037377824 */ /* 0x000fc600078e00ff */
[----:B------:R-:W2:Y:S01]  /*0d50*/  LDS R19, [R19] ;  /* 0x0000000013137984 */ /* 0x000ea20000000800 */
[----:B------:R-:W-:Y:S01]  /*0d60*/  IMAD R51, R51, 0x10, R58 ;  /* 0x0000001033337824 */ /* 0x000fe200078e023a */
[----:B------:R-:W-:Y:S01]  /*0d70*/  LOP3.LUT R56, R55, 0xf00, RZ, 0xe2, !PT ;  /* 0x00000f0037387812 */ /* 0x000fe200078ee2ff */
[--C-:B------:R-:W-:Y:S01]  /*0d80*/  IMAD R8, R8, 0x10, R35.reuse ;  /* 0x0000001008087824 */ /* 0x100fe200078e0223 */
[----:B------:R-:W-:Y:S01]  /*0d90*/  ISETP.GE.AND P0, PT, R35, 0x10, PT ;  /* 0x000000102300780c */ /* 0x000fe20003f06270 */
[----:B------:R-:W-:Y:S01]  /*0da0*/  IMAD R4, R4, 0x10, R35 ;  /* 0x0000001004047824 */ /* 0x000fe200078e0223 */
[----:B------:R-:W-:Y:S01]  /*0db0*/  LOP3.LUT R55, R51, 0xff, RZ, 0xc0, !PT ;  /* 0x000000ff33377812 */ /* 0x000fe200078ec0ff */
[----:B------:R-:W-:Y:S01]  /*0dc0*/  FADD R35, R31, R23 ;  /* 0x000000171f237221 */ /* 0x000fe20000000000 */
[----:B------:R-:W-:Y:S02]  /*0dd0*/  IMAD R56, R49, 0x1000, R56 ;  /* 0x0000100031387824 */ /* 0x000fe400078e0238 */
[----:B------:R-:W-:Y:S01]  /*0de0*/  FADD R31, R31, R27 ;  /* 0x0000001b1f1f7221 */ /* 0x000fe20000000000 */
[----:B------:R-:W-:Y:S01]  /*0df0*/  LOP3.LUT R49, R48, 0x80, RZ, 0xfc, !PT ;  /* 0x0000008030317812 */ /* 0x000fe200078efcff */
[C---:B------:R-:W-:Y:S01]  /*0e00*/  FADD R23, R28.reuse, R16 ;  /* 0x000000101c177221 */ /* 0x040fe20000000000 */
[C---:B------:R-:W-:Y:S01]  /*0e10*/  FADD R27, R28.reuse, R12 ;  /* 0x0000000c1c1b7221 */ /* 0x040fe20000000000 */
[C---:B------:R-:W-:Y:S01]  /*0e20*/  FADD R51, R28.reuse, R20 ;  /* 0x000000141c337221 */ /* 0x040fe20000000000 */
[----:B------:R-:W-:Y:S01]  /*0e30*/  FADD R28, R28, R24 ;  /* 0x000000181c1c7221 */ /* 0x000fe20000000000 */
[----:B------:R-:W-:Y:S01]  /*0e40*/  IMAD.IADD R24, R56, 0x1, R55 ;  /* 0x0000000138187824 */ /* 0x000fe200078e0237 */
[----:B------:R-:W-:Y:S01]  /*0e50*/  LEA R12, R49, UR4, 0x3 ;  /* 0x00000004310c7c11 */ /* 0x000fe2000f8e18ff */
[C---:B------:R-:W-:Y:S01]  /*0e60*/  FADD R55, R29.reuse, R17 ;  /* 0x000000111d377221 */ /* 0x040fe20000000000 */
[C---:B0-----:R-:W-:Y:S01]  /*0e70*/  FADD R57, R29.reuse, R13 ;  /* 0x0000000d1d397221 */ /* 0x041fe20000000000 */
[C---:B------:R-:W-:Y:S01]  /*0e80*/  FADD R49, R29.reuse, R21 ;  /* 0x000000151d317221 */ /* 0x040fe20000000000 */
[----:B------:R-:W-:Y:S01]  /*0e90*/  FADD R29, R29, R25 ;  /* 0x000000191d1d7221 */ /* 0x000fe20000000000 */
[----:B------:R-:W-:Y:S01]  /*0ea0*/  LOP3.LUT R24, R24, 0xffff, RZ, 0xc0, !PT ;  /* 0x0000ffff18187812 */ /* 0x000fe200078ec0ff */
[----:B------:R0:W3:Y:S01]  /*0eb0*/  LDS R25, [R12] ;  /* 0x000000000c197984 */ /* 0x0000e20000000800 */
[----:B------:R-:W-:-:S02]  /*0ec0*/  FADD R58, R30, R14 ;  /* 0x0000000e1e3a7221 */ /* 0x000fc40000000000 */
[--C-:B------:R-:W-:Y:S02]  /*0ed0*/  SHF.R.U32.HI R13, RZ, 0xf, R24.reuse ;  /* 0x0000000fff0d7819 */ /* 0x100fe40000011618 */
[--C-:B------:R-:W-:Y:S02]  /*0ee0*/  SHF.R.U32.HI R14, RZ, 0xe, R24.reuse ;  /* 0x0000000eff0e7819 */ /* 0x100fe40000011618 */
[----:B------:R-:W-:Y:S02]  /*0ef0*/  LOP3.LUT R13, R13, 0x1, RZ, 0xc0, !PT ;  /* 0x000000010d0d7812 */ /* 0x000fe400078ec0ff */
[----:B------:R-:W-:Y:S02]  /*0f00*/  SHF.R.U32.HI R16, RZ, 0xd, R24 ;  /* 0x0000000dff107819 */ /* 0x000fe40000011618 */
[----:B------:R-:W-:Y:S02]  /*0f10*/  LOP3.LUT R14, R14, 0x1, RZ, 0xc0, !PT ;  /* 0x000000010e0e7812 */ /* 0x000fe400078ec0ff */
[----:B------:R-:W-:Y:S01]  /*0f20*/  ISETP.NE.U32.AND P3, PT, R13, 0x1, PT ;  /* 0x000000010d00780c */ /* 0x000fe20003f65070 */
[----:B-1----:R-:W-:Y:S01]  /*0f30*/  FADD R13, R53, R15 ;  /* 0x0000000f350d7221 */ /* 0x002fe20000000000 */
[----:B------:R-:W-:-:S02]  /*0f40*/  LOP3.LUT R16, R16, 0x1, RZ, 0xc0, !PT ;  /* 0x0000000110107812 */ /* 0x000fc400078ec0ff */
[-C--:B------:R-:W-:Y:S02]  /*0f50*/  FSETP.GEU.AND P6, PT, R53, -R15.reuse, PT ;  /* 0x8000000f3500720b */ /* 0x080fe40003fce000 */
[----:B------:R-:W-:Y:S01]  /*0f60*/  ISETP.NE.U32.AND P4, PT, R14, 0x1, PT ;  /* 0x000000010e00780c */ /* 0x000fe20003f85070 */
[--C-:B------:R-:W-:Y:S01]  /*0f70*/  FADD R14, R54, R15.reuse ;  /* 0x0000000f360e7221 */ /* 0x100fe20000000000 */
[----:B------:R-:W-:Y:S01]  /*0f80*/  ISETP.NE.U32.AND P5, PT, R16, 0x1, PT ;  /* 0x000000011000780c */ /* 0x000fe20003fa5070 */
[--C-:B------:R-:W-:Y:S01]  /*0f90*/  FADD R16, R52, R15.reuse ;  /* 0x0000000f34107221 */ /* 0x100fe20000000000 */
[-C--:B------:R-:W-:Y:S02]  /*0fa0*/  FSETP.GEU.AND P2, PT, R54, -R15.reuse, PT ;  /* 0x8000000f3600720b */ /* 0x080fe40003f4e000 */
[----:B------:R-:W-:Y:S02]  /*0fb0*/  SEL R13, R13, RZ, P6 ;  /* 0x000000ff0d0d7207 */ /* 0x000fe40003000000 */
[----:B------:R-:W-:Y:S01]  /*0fc0*/  FSETP.GEU.AND P6, PT, R52, -R15, PT ;  /* 0x8000000f3400720b */ /* 0x000fe20003fce000 */
[----:B0-----:R-:W-:Y:S01]  /*0fd0*/  FADD R12, R50, R15 ;  /* 0x0000000f320c7221 */ /* 0x001fe20000000000 */
[----:B------:R-:W-:-:S02]  /*0fe0*/  SEL R14, R14, RZ, P2 ;  /* 0x000000ff0e0e7207 */ /* 0x000fc40001000000 */
[----:B------:R-:W-:Y:S02]  /*0ff0*/  LOP3.LUT R48, R48, 0xc0, RZ, 0xfc, !PT ;  /* 0x000000c030307812 */ /* 0x000fe400078efcff */
[----:B------:R-:W-:Y:S01]  /*1000*/  FSETP.GEU.AND P2, PT, R50, -R15, PT ;  /* 0x8000000f3200720b */ /* 0x000fe20003f4e000 */
[C-C-:B--2---:R-:W-:Y:S01]  /*1010*/  FADD R17, R47.reuse, R19.reuse ;  /* 0x000000132f117221 */ /* 0x144fe20000000000 */
[----:B------:R-:W-:Y:S02]  /*1020*/  SEL R15, R16, RZ, P6 ;  /* 0x000000ff100f7207 */ /* 0x000fe40003000000 */
[-C--:B------:R-:W-:Y:S02]  /*1030*/  FSETP.GEU.AND P6, PT, R47, -R19.reuse, PT ;  /* 0x800000132f00720b */ /* 0x080fe40003fce000 */
[----:B------:R-:W-:Y:S01]  /*1040*/  LEA R47, R48, UR4, 0x3 ;  /* 0x00000004302f7c11 */ /* 0x000fe2000f8e18ff */
[----:B------:R-:W-:Y:S01]  /*1050*/  FADD R21, R30, R18 ;  /* 0x000000121e157221 */ /* 0x000fe20000000000 */
[----:B------:R-:W-:Y:S01]  /*1060*/  SEL R12, R12, RZ, P2 ;  /* 0x000000ff0c0c7207 */ /* 0x000fe20001000000 */
[C---:B------:R-:W-:Y:S01]  /*1070*/  FADD R18, R46.reuse, R19 ;  /* 0x000000132e127221 */ /* 0x040fe20000000000 */
[----:B------:R-:W-:-:S02]  /*1080*/  FSETP.GEU.AND P2, PT, R46, -R19, PT ;  /* 0x800000132e00720b */ /* 0x000fc40003f4e000 */
[----:B------:R-:W0:Y:S01]  /*1090*/  LDS R47, [R47] ;  /* 0x000000002f2f7984 */ /* 0x000e220000000800 */
[----:B------:R-:W-:Y:S02]  /*10a0*/  SEL R17, R17, RZ, P6 ;  /* 0x000000ff11117207 */ /* 0x000fe40003000000 */
[----:B------:R-:W-:Y:S02]  /*10b0*/  SHF.R.U32.HI R16, RZ, 0xc, R24 ;  /* 0x0000000cff107819 */ /* 0x000fe40000011618 */
[CC--:B------:R-:W-:Y:S01]  /*10c0*/  FSETP.GEU.AND P6, PT, R45.reuse, -R19.reuse, PT ;  /* 0x800000132d00720b */ /* 0x0c0fe20003fce000 */
[--C-:B------:R-:W-:Y:S01]  /*10d0*/  FADD R45, R45, R19.reuse ;  /* 0x000000132d2d7221 */ /* 0x100fe20000000000 */
[----:B------:R-:W-:Y:S02]  /*10e0*/  SEL R18, R18, RZ, P2 ;  /* 0x000000ff12127207 */ /* 0x000fe40001000000 */
[C---:B------:R-:W-:Y:S01]  /*10f0*/  FSETP.GEU.AND P2, PT, R44.reuse, -R19, PT ;  /* 0x800000132c00720b */ /* 0x040fe20003f4e000 */
[----:B------:R-:W-:Y:S01]  /*1100*/  FADD R44, R44, R19 ;  /* 0x000000132c2c7221 */ /* 0x000fe20000000000 */
[----:B------:R-:W-:-:S02]  /*1110*/  LOP3.LUT R16, R16, 0x1, RZ, 0xc0, !PT ;  /* 0x0000000110107812 */ /* 0x000fc400078ec0ff */
[----:B------:R-:W-:Y:S02]  /*1120*/  SEL R19, R45, RZ, P6 ;  /* 0x000000ff2d137207 */ /* 0x000fe40003000000 */
[----:B------:R-:W-:Y:S01]  /*1130*/  SHF.R.U32.HI R20, RZ, 0xb, R24 ;  /* 0x0000000bff147819 */ /* 0x000fe20000011618 */
[----:B---3--:R-:W-:Y:S01]  /*1140*/  FADD R45, R42, R25 ;  /* 0x000000192a2d7221 */ /* 0x008fe20000000000 */
[----:B------:R-:W-:Y:S01]  /*1150*/  ISETP.NE.U32.AND P6, PT, R16, 0x1, PT ;  /* 0x000000011000780c */ /* 0x000fe20003fc5070 */
[----:B------:R-:W-:Y:S01]  /*1160*/  FADD R56, R30, R22 ;  /* 0x000000161e387221 */ /* 0x000fe20000000000 */
[----:B------:R-:W-:Y:S02]  /*1170*/  SEL R16, R44, RZ, P2 ;  /* 0x000000ff2c107207 */ /* 0x000fe40001000000 */
[----:B------:R-:W-:Y:S02]  /*1180*/  FSETP.GEU.AND P2, PT, R42, -R25, PT ;  /* 0x800000192a00720b */ /* 0x000fe40003f4e000 */
[----:B------:R-:W-:-:S02]  /*1190*/  LOP3.LUT R22, R20, 0x1, RZ, 0xc0, !PT ;  /* 0x0000000114167812 */ /* 0x000fc400078ec0ff */
[----:B------:R-:W-:Y:S02]  /*11a0*/  SEL R20, R45, RZ, P2 ;  /* 0x000000ff2d147207 */ /* 0x000fe40001000000 */
[----:B------:R-:W-:Y:S01]  /*11b0*/  ISETP.NE.U32.AND P2, PT, R22, 0x1, PT ;  /* 0x000000011600780c */ /* 0x000fe20003f45070 */
[----:B------:R-:W-:Y:S01]  /*11c0*/  FADD R30, R30, R26 ;  /* 0x0000001a1e1e7221 */ /* 0x000fe20000000000 */
[--C-:B------:R-:W-:Y:S02]  /*11d0*/  SHF.R.U32.HI R22, RZ, 0x8, R24.reuse ;  /* 0x00000008ff167819 */ /* 0x100fe40000011618 */
[--C-:B------:R-:W-:Y:S02]  /*11e0*/  SHF.R.U32.HI R26, RZ, 0xa, R24.reuse ;  /* 0x0000000aff1a7819 */ /* 0x100fe40000011618 */
[----:B------:R-:W-:Y:S02]  /*11f0*/  SHF.R.U32.HI R44, RZ, 0x9, R24 ;  /* 0x00000009ff2c7819 */ /* 0x000fe40000011618 */
[----:B------:R-:W-:-:S02]  /*1200*/  LOP3.LUT R22, R22, 0x1, RZ, 0xc0, !PT ;  /* 0x0000000116167812 */ /* 0x000fc400078ec0ff */
[----:B------:R-:W-:Y:S02]  /*1210*/  FSEL R42, R23, RZ, P3 ;  /* 0x000000ff172a7208 */ /* 0x000fe40001800000 */
[----:B------:R-:W-:Y:S02]  /*1220*/  LOP3.LUT R26, R26, 0x1, RZ, 0xc0, !PT ;  /* 0x000000011a1a7812 */ /* 0x000fe400078ec0ff */
[--C-:B------:R-:W-:Y:S02]  /*1230*/  SHF.R.U32.HI R23, RZ, 0x7, R24.reuse ;  /* 0x00000007ff177819 */ /* 0x100fe40000011618 */
[----:B------:R-:W-:Y:S02]  /*1240*/  FSEL R46, R21, RZ, P5 ;  /* 0x000000ff152e7208 */ /* 0x000fe40002800000 */
[----:B------:R-:W-:Y:S02]  /*1250*/  SHF.R.U32.HI R21, RZ, 0x5, R24 ;  /* 0x00000005ff157819 */ /* 0x000fe40000011618 */
[----:B------:R-:W-:-:S02]  /*1260*/  LOP3.LUT R44, R44, 0x1, RZ, 0xc0, !PT ;  /* 0x000000012c2c7812 */ /* 0x000fc400078ec0ff */
[----:B------:R-:W-:Y:S02]  /*1270*/  ISETP.NE.U32.AND P5, PT, R22, 0x1, PT ;  /* 0x000000011600780c */ /* 0x000fe40003fa5070 */
[----:B------:R-:W-:Y:S02]  /*1280*/  SHF.R.U32.HI R22, RZ, 0x4, R24 ;  /* 0x00000004ff167819 */ /* 0x000fe40000011618 */
[----:B------:R-:W-:Y:S02]  /*1290*/  ISETP.NE.U32.AND P3, PT, R26, 0x1, PT ;  /* 0x000000011a00780c */ /* 0x000fe40003f65070 */
[----:B------:R-:W-:Y:S02]  /*12a0*/  LOP3.LUT R23, R23, 0x1, RZ, 0xc0, !PT ;  /* 0x0000000117177812 */ /* 0x000fe400078ec0ff */
[----:B------:R-:W-:Y:S02]  /*12b0*/  FSEL R55, R55, RZ, P4 ;  /* 0x000000ff37377208 */ /* 0x000fe40002000000 */
[----:B------:R-:W-:-:S02]  /*12c0*/  LOP3.LUT R21, R21, 0x1, RZ, 0xc0, !PT ;  /* 0x0000000115157812 */ /* 0x000fc400078ec0ff */
[----:B------:R-:W-:Y:S02]  /*12d0*/  ISETP.NE.U32.AND P4, PT, R44, 0x1, PT ;  /* 0x000000012c00780c */ /* 0x000fe40003f85070 */
[----:B------:R-:W-:Y:S01]  /*12e0*/  FSEL R41, R41, RZ, P6 ;  /* 0x000000ff29297208 */ /* 0x000fe20003000000 */
[----:B------:R-:W1:Y:S01]  /*12f0*/  LDC.64 R44, c[0x0][0x228] ;  /* 0x00008a00ff2c7b82 */ /* 0x000e620000000a00 */
[----:B------:R-:W-:Y:S02]  /*1300*/  LOP3.LUT R22, R22, 0x1, RZ, 0xc0, !PT ;  /* 0x0000000116167812 */ /* 0x000fe400078ec0ff */
[----:B------:R-:W-:Y:S02]  /*1310*/  ISETP.NE.U32.AND P6, PT, R23, 0x1, PT ;  /* 0x000000011700780c */ /* 0x000fe40003fc5070 */
[----:B------:R-:W-:Y:S02]  /*1320*/  FSEL R57, R57, RZ, P3 ;  /* 0x000000ff39397208 */ /* 0x000fe40001800000 */
[----:B------:R-:W-:-:S02]  /*1330*/  SHF.R.U32.HI R26, RZ, 0x6, R24 ;  /* 0x00000006ff1a7819 */ /* 0x000fc40000011618 */
[----:B------:R-:W-:Y:S01]  /*1340*/  ISETP.NE.U32.AND P3, PT, R21, 0x1, PT ;  /* 0x000000011500780c */ /* 0x000fe20003f65070 */
[--C-:B------:R-:W-:Y:S01]  /*1350*/  FADD R21, R40, R25.reuse ;  /* 0x0000001928157221 */ /* 0x100fe20000000000 */
[----:B------:R-:W-:Y:S02]  /*1360*/  FSEL R58, R58, RZ, P4 ;  /* 0x000000ff3a3a7208 */ /* 0x000fe40002000000 */
[----:B------:R-:W-:Y:S02]  /*1370*/  FSEL R43, R43, RZ, P5 ;  /* 0x000000ff2b2b7208 */ /* 0x000fe40002800000 */
[----:B------:R-:W-:Y:S01]  /*1380*/  ISETP.NE.U32.AND P4, PT, R22, 0x1, PT ;  /* 0x000000011600780c */ /* 0x000fe20003f85070 */
[----:B------:R-:W-:Y:S01]  /*1390*/  FADD R22, R39, R25 ;  /* 0x0000001927167221 */ /* 0x000fe20000000000 */
[----:B------:R-:W-:Y:S02]  /*13a0*/  FSETP.GEU.AND P5, PT, R40, -R25, PT ;  /* 0x800000192800720b */ /* 0x000fe40003fae000 */
[----:B------:R-:W-:-:S02]  /*13b0*/  FSEL R40, R51, RZ, P6 ;  /* 0x000000ff33287208 */ /* 0x000fc40003000000 */
[----:B------:R-:W-:Y:S02]  /*13c0*/  LOP3.LUT R26, R26, 0x1, RZ, 0xc0, !PT ;  /* 0x000000011a1a7812 */ /* 0x000fe400078ec0ff */
[-C--:B------:R-:W-:Y:S01]  /*13d0*/  FSETP.GEU.AND P6, PT, R39, -R25.reuse, PT ;  /* 0x800000192700720b */ /* 0x080fe20003fce000 */
[C---:B------:R-:W-:Y:S01]  /*13e0*/  FADD R23, R38.reuse, R25 ;  /* 0x0000001926177221 */ /* 0x040fe20000000000 */
[----:B------:R-:W-:Y:S02]  /*13f0*/  SEL R21, R21, RZ, P5 ;  /* 0x000000ff15157207 */ /* 0x000fe40002800000 */
[----:B------:R-:W-:Y:S02]  /*1400*/  FSEL R48, R27, RZ, P2 ;  /* 0x000000ff1b307208 */ /* 0x000fe40001000000 */
[----:B------:R-:W-:Y:S01]  /*1410*/  FSETP.GEU.AND P5, PT, R38, -R25, PT ;  /* 0x800000192600720b */ /* 0x000fe20003fae000 */
[----:B0-----:R-:W-:Y:S01]  /*1420*/  FADD R25, R37, R47 ;  /* 0x0000002f25197221 */ /* 0x001fe20000000000 */
[----:B------:R-:W-:-:S02]  /*1430*/  ISETP.NE.U32.AND P2, PT, R26, 0x1, PT ;  /* 0x000000011a00780c */ /* 0x000fc40003f45070 */
[----:B------:R-:W-:Y:S02]  /*1440*/  SEL R22, R22, RZ, P6 ;  /* 0x000000ff16167207 */ /* 0x000fe40003000000 */
[-C--:B------:R-:W-:Y:S02]  /*1450*/  FSETP.GEU.AND P6, PT, R37, -R47.reuse, PT ;  /* 0x8000002f2500720b */ /* 0x080fe40003fce000 */
[----:B------:R-:W-:Y:S01]  /*1460*/  SHF.R.U32.HI R26, RZ, 0x3, R24 ;  /* 0x00000003ff1a7819 */ /* 0x000fe20000011618 */
[--C-:B------:R-:W-:Y:S01]  /*1470*/  FADD R38, R36, R47.reuse ;  /* 0x0000002f24267221 */ /* 0x100fe20000000000 */
[----:B------:R-:W-:Y:S01]  /*1480*/  SEL R23, R23, RZ, P5 ;  /* 0x000000ff17177207 */ /* 0x000fe20002800000 */
[----:B------:R-:W-:Y:S01]  /*1490*/  FADD R39, R34, R47 ;  /* 0x0000002f22277221 */ /* 0x000fe20000000000 */
[----:B------:R-:W-:Y:S02]  /*14a0*/  FSETP.GEU.AND P5, PT, R36, -R47, PT ;  /* 0x8000002f2400720b */ /* 0x000fe40003fae000 */
[----:B------:R-:W-:-:S02]  /*14b0*/  SEL R25, R25, RZ, P6 ;  /* 0x000000ff19197207 */ /* 0x000fc40003000000 */
[----:B------:R-:W-:Y:S02]  /*14c0*/  LOP3.LUT R27, R26, 0x1, RZ, 0xc0, !PT ;  /* 0x000000011a1b7812 */ /* 0x000fe400078ec0ff */
[-C--:B------:R-:W-:Y:S02]  /*14d0*/  FSETP.GEU.AND P6, PT, R34, -R47.reuse, PT ;  /* 0x8000002f2200720b */ /* 0x080fe40003fce000 */
[----:B------:R-:W-:Y:S02]  /*14e0*/  SEL R26, R38, RZ, P5 ;  /* 0x000000ff261a7207 */ /* 0x000fe40002800000 */
[----:B------:R-:W-:Y:S02]  /*14f0*/  ISETP.NE.U32.AND P5, PT, R27, 0x1, PT ;  /* 0x000000011b00780c */ /* 0x000fe40003fa5070 */
[----:B------:R-:W-:Y:S02]  /*1500*/  SEL R27, R39, RZ, P6 ;  /* 0x000000ff271b7207 */ /* 0x000fe40003000000 */
[C---:B------:R-:W-:Y:S01]  /*1510*/  FSETP.GEU.AND P6, PT, R33.reuse, -R47, PT ;  /* 0x8000002f2100720b */ /* 0x040fe20003fce000 */
[----:B------:R-:W-:Y:S01]  /*1520*/  FADD R47, R33, R47 ;  /* 0x0000002f212f7221 */ /* 0x000fe20000000000 */
[----:B------:R-:W-:-:S02]  /*1530*/  SHF.R.U32.HI R33, RZ, 0x2, R24 ;  /* 0x00000002ff217819 */ /* 0x000fc40000011618 */
[----:B------:R-:W-:Y:S01]  /*1540*/  SHF.R.U32.HI R24, RZ, 0x1, R24 ;  /* 0x00000001ff187819 */ /* 0x000fe20000011618 */
[----:B-1----:R-:W-:-:S03]  /*1550*/  IMAD.WIDE R36, R3, 0x4, R44 ;  /* 0x0000000403247825 */ /* 0x002fc600078e022c */
[----:B------:R-:W-:Y:S01]  /*1560*/  LOP3.LUT R34, R24, 0x1, RZ, 0xc0, !PT ;  /* 0x0000000118227812 */ /* 0x000fe200078ec0ff */
[----:B------:R-:W-:Y:S01]  /*1570*/  IMAD.WIDE R38, R8, 0x4, R44 ;  /* 0x0000000408267825 */ /* 0x000fe200078e022c */
[----:B------:R-:W-:-:S03]  /*1580*/  SEL R24, R47, RZ, P6 ;  /* 0x000000ff2f187207 */ /* 0x000fc60003000000 */
[--C-:B------:R-:W-:Y:S01]  /*1590*/  IMAD.WIDE R50, R4, 0x4, R44.reuse ;  /* 0x0000000404327825 */ /* 0x100fe200078e022c */
[----:B------:R-:W-:Y:S03]  /*15a0*/  @!P0 STG.E.128 desc[UR6][R36.64], R12 ;  /* 0x0000000c24008986 */ /* 0x000fe6000c101d06 */
[----:B------:R-:W-:Y:S01]  /*15b0*/  IMAD.WIDE R44, R2, 0x4, R44 ;  /* 0x00000004022c7825 */ /* 0x000fe200078e022c */
[----:B------:R0:W-:Y:S04]  /*15c0*/  @!P0 STG.E.128 desc[UR6][R38.64], R16 ;  /* 0x0000001026008986 */ /* 0x0001e8000c101d06 */
[----:B------:R-:W-:Y:S04]  /*15d0*/  @!P0 STG.E.128 desc[UR6][R50.64], R20 ;  /* 0x0000001432008986 */ /* 0x000fe8000c101d06 */
[----:B------:R-:W-:Y:S01]  /*15e0*/  @!P0 STG.E.128 desc[UR6][R44.64], R24 ;  /* 0x000000182c008986 */ /* 0x000fe2000c101d06 */
[----:B------:R-:W-:Y:S01]  /*15f0*/  BAR.SYNC.DEFER_BLOCKING 0x0 ;  /* 0x0000000000007b1d */ /* 0x000fe20000010000 */
[----:B------:R-:W-:-:S02]  /*1600*/  LOP3.LUT R33, R33, 0x1, RZ, 0xc0, !PT ;  /* 0x0000000121217812 */ /* 0x000fc400078ec0ff */
[----:B------:R-:W-:Y:S02]  /*1610*/  FSEL R49, R49, RZ, P2 ;  /* 0x000000ff31317208 */ /* 0x000fe40001000000 */
[----:B------:R-:W-:-:S03]  /*1620*/  ISETP.NE.U32.AND P2, PT, R33, 0x1, PT ;  /* 0x000000012100780c */ /* 0x000fc60003f45070 */
[----:B0-----:R-:W0:Y:S01]  /*1630*/  LDC.64 R16, c[0x0][0x230] ;  /* 0x00008c00ff107b82 */ /* 0x001e220000000a00 */
[----:B------:R-:W-:Y:S02]  /*1640*/  ISETP.NE.U32.AND P6, PT, R34, 0x1, PT ;  /* 0x000000012200780c */ /* 0x000fe40003fc5070 */
[----:B------:R-:W-:Y:S02]  /*1650*/  FSEL R56, R56, RZ, P3 ;  /* 0x000000ff38387208 */ /* 0x000fe40001800000 */
[----:B------:R-:W-:Y:S02]  /*1660*/  FSEL R35, R35, RZ, P4 ;  /* 0x000000ff23237208 */ /* 0x000fe40002000000 */
[----:B------:R-:W-:Y:S02]  /*1670*/  FSEL R28, R28, RZ, P5 ;  /* 0x000000ff1c1c7208 */ /* 0x000fe40002800000 */
[----:B------:R-:W-:Y:S01]  /*1680*/  FSEL R29, R29, RZ, P2 ;  /* 0x000000ff1d1d7208 */ /* 0x000fe20001000000 */
[----:B------:R-:W-:Y:S04]  /*1690*/  STS [R11], R42 ;  /* 0x0000002a0b007388 */ /* 0x000fe80000000800 */
[----:B------:R-:W-:Y:S04]  /*16a0*/  STS [R32+0x40], R55 ;  /* 0x0000403720007388 */ /* 0x000fe80000000800 */
[----:B------:R-:W-:Y:S04]  /*16b0*/  STS [R9+0x80], R46 ;  /* 0x0000802e09007388 */ /* 0x000fe80000000800 */
[----:B------:R-:W-:Y:S04]  /*16c0*/  STS [R10+0xc0], R41 ;  /* 0x0000c0290a007388 */ /* 0x000fe80000000800 */
[----:B------:R-:W-:Y:S04]  /*16d0*/  STS [R11+0x10], R48 ;  /* 0x000010300b007388 */ /* 0x000fe80000000800 */
[----:B------:R-:W-:Y:S01]  /*16e0*/  STS [R32+0x50], R57 ;  /* 0x0000503920007388 */ /* 0x000fe20000000800 */
[----:B------:R-:W-:-:S03]  /*16f0*/  FSEL R30, R30, RZ, P6 ;  /* 0x000000ff1e1e7208 */ /* 0x000fc60003000000 */
[----:B------:R-:W-:Y:S01]  /*1700*/  STS [R9+0x90], R58 ;  /* 0x0000903a09007388 */ /* 0x000fe20000000800 */
[----:B------:R-:W-:-:S03]  /*1710*/  FSEL R31, R31, RZ, P1 ;  /* 0x000000ff1f1f7208 */ /* 0x000fc60000800000 */
[----:B------:R-:W-:Y:S04]  /*1720*/  STS [R10+0xd0], R43 ;  /* 0x0000d02b0a007388 */ /* 0x000fe80000000800 */
[----:B------:R-:W-:Y:S04]  /*1730*/  STS [R11+0x20], R40 ;  /* 0x000020280b007388 */ /* 0x000fe80000000800 */
        /* <DEDUP_REMOVED lines=8> */
[----:B------:R-:W-:Y:S04]  /*17c0*/  LDS R12, [R5] ;  /* 0x00000000050c7984 */ /* 0x000fe80000000800 */
[----:B------:R-:W-:Y:S04]  /*17d0*/  LDS R13, [R5+0x4] ;  /* 0x00000400050d7984 */ /* 0x000fe80000000800 */
[----:B------:R-:W-:Y:S04]  /*17e0*/  LDS R14, [R5+0x8] ;  /* 0x00000800050e7984 */ /* 0x000fe80000000800 */
[----:B------:R1:W2:Y:S04]  /*17f0*/  LDS R15, [R5+0xc] ;  /* 0x00000c00050f7984 */ /* 0x0002a80000000800 */
[----:B------:R-:W-:Y:S04]  /*1800*/  LDS R20, [R7+0x1000] ;  /* 0x0010000007147984 */ /* 0x000fe80000000800 */
[----:B------:R-:W-:Y:S04]  /*1810*/  LDS R21, [R7+0x1004] ;  /* 0x0010040007157984 */ /* 0x000fe80000000800 */
[----:B------:R-:W-:Y:S04]  /*1820*/  LDS R22, [R7+0x1008] ;  /* 0x0010080007167984 */ /* 0x000fe80000000800 */
[----:B------:R-:W3:Y:S04]  /*1830*/  LDS R23, [R7+0x100c] ;  /* 0x00100c0007177984 */ /* 0x000ee80000000800 */
[----:B------:R-:W-:Y:S04]  /*1840*/  LDS R24, [R6+0x2000] ;  /* 0x0020000006187984 */ /* 0x000fe80000000800 */
[----:B------:R-:W-:Y:S04]  /*1850*/  LDS R25, [R6+0x2004] ;  /* 0x0020040006197984 */ /* 0x000fe80000000800 */
[----:B------:R-:W-:Y:S04]  /*1860*/  LDS R26, [R6+0x2008] ;  /* 0x00200800061a7984 */ /* 0x000fe80000000800 */
[----:B------:R-:W4:Y:S01]  /*1870*/  LDS R27, [R6+0x200c] ;  /* 0x00200c00061b7984 */ /* 0x000f220000000800 */
[----:B0-----:R-:W-:-:S04]  /*1880*/  IMAD.WIDE R10, R3, 0x4, R16 ;  /* 0x00000004030a7825 */ /* 0x001fc800078e0210 */
[----:B------:R-:W-:-:S04]  /*1890*/  IMAD.WIDE R8, R8, 0x4, R16 ;  /* 0x0000000408087825 */ /* 0x000fc800078e0210 */
[----:B-1----:R-:W-:Y:S01]  /*18a0*/  IMAD.WIDE R4, R4, 0x4, R16 ;  /* 0x0000000404047825 */ /* 0x002fe200078e0210 */
[----:B--2---:R0:W-:Y:S04]  /*18b0*/  @!P0 STG.E.128 desc[UR6][R10.64], R12 ;  /* 0x0000000c0a008986 */ /* 0x0041e8000c101d06 */
[----:B---3--:R0:W-:Y:S04]  /*18c0*/  @!P0 STG.E.128 desc[UR6][R8.64], R20 ;  /* 0x0000001408008986 */ /* 0x0081e8000c101d06 */
[----:B----4-:R0:W-:Y:S02]  /*18d0*/  @!P0 STG.E.128 desc[UR6][R4.64], R24 ;  /* 0x0000001804008986 */ /* 0x0101e4000c101d06 */
[----:B0-----:R-:W-:Y:S05]  /*18e0*/  @P0 EXIT ;  /* 0x000000000000094d */ /* 0x001fea0003800000 */
[----:B0-----:R-:W-:Y:S01]  /*18f0*/  LDS R4, [R0+0x3000] ;  /* 0x0030000000047984 */ /* 0x001fe20000000800 */
[----:B------:R-:W-:-:S03]  /*1900*/  IMAD.WIDE R2, R2, 0x4, R16 ;  /* 0x0000000402027825 */ /* 0x000fc600078e0210 */
[----:B------:R-:W-:Y:S04]  /*1910*/  LDS R5, [R0+0x3004] ;  /* 0x0030040000057984 */ /* 0x000fe80000000800 */
[----:B------:R-:W-:Y:S04]  /*1920*/  LDS R6, [R0+0x3008] ;  /* 0x0030080000067984 */ /* 0x000fe80000000800 */
[----:B------:R-:W0:Y:S04]  /*1930*/  LDS R7, [R0+0x300c] ;  /* 0x00300c0000077984 */ /* 0x000e280000000800 */
[----:B0-----:R-:W-:Y:S01]  /*1940*/  STG.E.128 desc[UR6][R2.64], R4 ;  /* 0x0000000402007986 */ /* 0x001fe2000c101d06 */
[----:B------:R-:W-:Y:S05]  /*1950*/  EXIT ;  /* 0x000000000000794d */ /* 0x000fea0003800000 */
.L_x_0:
[----:B------:R-:W-:-:S00]  /*1960*/  BRA `(.L_x_0) ;  /* 0xfffffffc00fc7947 */ /* 0x000fc0000383ffff */
[----:B------:R-:W-:-:S00]  /*1970*/  NOP ;  /* 0x0000000000007918 */ /* 0x000fc00000000000 */
        /* <DEDUP_REMOVED lines=8> */
.L_x_1:


//--------------------- .nv.shared.triton_poi_fused_convolution_max_pool2d_with_indices_relu_34 --------------------------
	.section	.nv.shared.triton_poi_fused_convolution_max_pool2d_with_indices_relu_34,"aw",@nobits
	.sectionflags	@""
	.align	16
	.zero		1024


//--------------------- .nv.constant0.triton_poi_fused_convolution_max_pool2d_with_indices_relu_34 --------------------------
	.section	.nv.constant0.triton_poi_fused_convolution_max_pool2d_with_indices_relu_34,"a",@progbits
	.sectionflags	@""
	.align	4
.nv.constant0.triton_poi_fused_convolution_max_pool2d_with_indices_relu_34:
	.zero		576
